//
// Generated by NVIDIA NVVM Compiler
//
// Compiler Build ID: CL-36424714
// Cuda compilation tools, release 13.0, V13.0.88
// Based on NVVM 20.0.0
//

.version 9.0
.target sm_100
.address_size 64

	// .globl	_Z10matrix_addPKfS0_Pfi

.visible .entry _Z10matrix_addPKfS0_Pfi(
	.param .u64 .ptr .align 1 _Z10matrix_addPKfS0_Pfi_param_0,
	.param .u64 .ptr .align 1 _Z10matrix_addPKfS0_Pfi_param_1,
	.param .u64 .ptr .align 1 _Z10matrix_addPKfS0_Pfi_param_2,
	.param .u32 _Z10matrix_addPKfS0_Pfi_param_3
)
{
	.reg .pred 	%p<7>;
	.reg .b32 	%r<32>;
	.reg .b32 	%f<16>;
	.reg .b64 	%rd<25>;

	ld.param.u64 	%rd4, [_Z10matrix_addPKfS0_Pfi_param_0];
	ld.param.u64 	%rd5, [_Z10matrix_addPKfS0_Pfi_param_1];
	ld.param.u64 	%rd6, [_Z10matrix_addPKfS0_Pfi_param_2];
	ld.param.u32 	%r13, [_Z10matrix_addPKfS0_Pfi_param_3];
	cvta.to.global.u64 	%rd1, %rd6;
	cvta.to.global.u64 	%rd2, %rd5;
	cvta.to.global.u64 	%rd3, %rd4;
	mov.u32 	%r14, %ntid.x;
	mov.u32 	%r15, %ctaid.x;
	mov.u32 	%r16, %tid.x;
	mad.lo.s32 	%r30, %r14, %r15, %r16;
	mov.u32 	%r17, %nctaid.x;
	mul.lo.s32 	%r2, %r14, %r17;
	mul.lo.s32 	%r3, %r13, %r13;
	setp.ge.s32 	%p1, %r30, %r3;
	@%p1 bra 	$L__BB0_7;
	add.s32 	%r18, %r30, %r2;
	max.s32 	%r19, %r3, %r18;
	setp.lt.s32 	%p2, %r18, %r3;
	selp.u32 	%r20, 1, 0, %p2;
	add.s32 	%r21, %r18, %r20;
	sub.s32 	%r22, %r19, %r21;
	div.u32 	%r23, %r22, %r2;
	add.s32 	%r4, %r23, %r20;
	and.b32  	%r24, %r4, 3;
	setp.eq.s32 	%p3, %r24, 3;
	@%p3 bra 	$L__BB0_4;
	add.s32 	%r25, %r4, 1;
	and.b32  	%r26, %r25, 3;
	neg.s32 	%r28, %r26;
$L__BB0_3:
	.pragma "nounroll";
	mul.wide.s32 	%rd7, %r30, 4;
	add.s64 	%rd8, %rd1, %rd7;
	add.s64 	%rd9, %rd2, %rd7;
	add.s64 	%rd10, %rd3, %rd7;
	ld.global.f32 	%f1, [%rd10];
	ld.global.f32 	%f2, [%rd9];
	add.f32 	%f3, %f1, %f2;
	st.global.f32 	[%rd8], %f3;
	add.s32 	%r30, %r30, %r2;
	add.s32 	%r28, %r28, 1;
	setp.ne.s32 	%p4, %r28, 0;
	@%p4 bra 	$L__BB0_3;
$L__BB0_4:
	setp.lt.u32 	%p5, %r4, 3;
	@%p5 bra 	$L__BB0_7;
	mul.wide.s32 	%rd15, %r2, 4;
	shl.b32 	%r27, %r2, 2;
$L__BB0_6:
	mul.wide.s32 	%rd11, %r30, 4;
	add.s64 	%rd12, %rd3, %rd11;
	ld.global.f32 	%f4, [%rd12];
	add.s64 	%rd13, %rd2, %rd11;
	ld.global.f32 	%f5, [%rd13];
	add.f32 	%f6, %f4, %f5;
	add.s64 	%rd14, %rd1, %rd11;
	st.global.f32 	[%rd14], %f6;
	add.s64 	%rd16, %rd12, %rd15;
	ld.global.f32 	%f7, [%rd16];
	add.s64 	%rd17, %rd13, %rd15;
	ld.global.f32 	%f8, [%rd17];
	add.f32 	%f9, %f7, %f8;
	add.s64 	%rd18, %rd14, %rd15;
	st.global.f32 	[%rd18], %f9;
	add.s64 	%rd19, %rd16, %rd15;
	ld.global.f32 	%f10, [%rd19];
	add.s64 	%rd20, %rd17, %rd15;
	ld.global.f32 	%f11, [%rd20];
	add.f32 	%f12, %f10, %f11;
	add.s64 	%rd21, %rd18, %rd15;
	st.global.f32 	[%rd21], %f12;
	add.s64 	%rd22, %rd19, %rd15;
	ld.global.f32 	%f13, [%rd22];
	add.s64 	%rd23, %rd20, %rd15;
	ld.global.f32 	%f14, [%rd23];
	add.f32 	%f15, %f13, %f14;
	add.s64 	%rd24, %rd21, %rd15;
	st.global.f32 	[%rd24], %f15;
	add.s32 	%r30, %r27, %r30;
	setp.lt.s32 	%p6, %r30, %r3;
	@%p6 bra 	$L__BB0_6;
$L__BB0_7:
	ret;

}


// ===== COMPILED SASS (sm_100) =====

	.target	sm_100

	.elftype	@"ET_EXEC"


//--------------------- .note.nv.tkinfo           --------------------------
	.section	.note.nv.tkinfo,"",@"SHT_NOTE"
	.sectionflags	@"SHF_NOTE_NV_TKINFO"
	.tkinfo
        /*0018*/ 	.word	0x00000002
        /*0030*/ 	.string	""
        /*0030*/ 	.string	"ptxas"
        /*0030*/ 	.string	"Cuda compilation tools, release 13.0, V13.0.88"
        /*0030*/ 	.string	"Build cuda_13.0.r13.0/compiler.36424714_0"
        /*0030*/ 	.string	"-arch sm_100 -m 64 "



//--------------------- .note.nv.cuinfo           --------------------------
	.section	.note.nv.cuinfo,"",@"SHT_NOTE"
	.sectionflags	@"SHF_NOTE_NV_CUINFO"
        /*0018*/ 	.short	0x0002
        /*001a*/ 	.short	0x0064
        /*001c*/ 	.short	0x0082
	.zero		2


//--------------------- .nv.info                  --------------------------
	.section	.nv.info,"",@"SHT_CUDA_INFO"
	.align	4


	//----- nvinfo : EIATTR_REGCOUNT
	.align		4
        /*0000*/ 	.byte	0x04, 0x2f
        /*0002*/ 	.short	(.L_1 - .L_0)
	.align		4
.L_0:
        /*0004*/ 	.word	index@(_Z10matrix_addPKfS0_Pfi)
        /*0008*/ 	.word	0x0000001a


	//----- nvinfo : EIATTR_FRAME_SIZE
	.align		4
.L_1:
        /*000c*/ 	.byte	0x04, 0x11
        /*000e*/ 	.short	(.L_3 - .L_2)
	.align		4
.L_2:
        /*0010*/ 	.word	index@(_Z10matrix_addPKfS0_Pfi)
        /*0014*/ 	.word	0x00000000


	//----- nvinfo : EIATTR_MIN_STACK_SIZE
	.align		4
.L_3:
        /*0018*/ 	.byte	0x04, 0x12
        /*001a*/ 	.short	(.L_5 - .L_4)
	.align		4
.L_4:
        /*001c*/ 	.word	index@(_Z10matrix_addPKfS0_Pfi)
        /*0020*/ 	.word	0x00000000
.L_5:


//--------------------- .nv.compat                --------------------------
	.section	.nv.compat,"",@"SHT_CUDA_COMPAT_INFO"
	.align	4
        /*0000*/ 	.byte	0x02, 0x09, 0x00, 0x00, 0x02, 0x02, 0x01, 0x00, 0x02, 0x05, 0x05, 0x00, 0x03, 0x07, 0x01, 0x01
        /*0010*/ 	.byte	0x02, 0x03, 0x00, 0x00, 0x02, 0x06, 0x01, 0x00, 0x04, 0x0b, 0x08, 0x00, 0x09, 0x00, 0x00, 0x00
        /*0020*/ 	.byte	0x00, 0x00, 0x00, 0x00


//--------------------- .nv.info._Z10matrix_addPKfS0_Pfi --------------------------
	.section	.nv.info._Z10matrix_addPKfS0_Pfi,"",@"SHT_CUDA_INFO"
	.sectionflags	@""
	.align	4


	//----- nvinfo : EIATTR_CUDA_API_VERSION
	.align		4
        /*0000*/ 	.byte	0x04, 0x37
        /*0002*/ 	.short	(.L_7 - .L_6)
.L_6:
        /*0004*/ 	.word	0x00000082


	//----- nvinfo : EIATTR_KPARAM_INFO
	.align		4
.L_7:
        /*0008*/ 	.byte	0x04, 0x17
        /*000a*/ 	.short	(.L_9 - .L_8)
.L_8:
        /*000c*/ 	.word	0x00000000
        /*0010*/ 	.short	0x0003
        /*0012*/ 	.short	0x0018
        /*0014*/ 	.byte	0x00, 0xf0, 0x11, 0x00


	//----- nvinfo : EIATTR_KPARAM_INFO
	.align		4
.L_9:
        /*0018*/ 	.byte	0x04, 0x17
        /*001a*/ 	.short	(.L_11 - .L_10)
.L_10:
        /*001c*/ 	.word	0x00000000
        /*0020*/ 	.short	0x0002
        /*0022*/ 	.short	0x0010
        /*0024*/ 	.byte	0x00, 0xf5, 0x21, 0x00


	//----- nvinfo : EIATTR_KPARAM_INFO
	.align		4
.L_11:
        /*0028*/ 	.byte	0x04, 0x17
        /*002a*/ 	.short	(.L_13 - .L_12)
.L_12:
        /*002c*/ 	.word	0x00000000
        /*0030*/ 	.short	0x0001
        /*0032*/ 	.short	0x0008
        /*0034*/ 	.byte	0x00, 0xf5, 0x21, 0x00


	//----- nvinfo : EIATTR_KPARAM_INFO
	.align		4
.L_13:
        /*0038*/ 	.byte	0x04, 0x17
        /*003a*/ 	.short	(.L_15 - .L_14)
.L_14:
        /*003c*/ 	.word	0x00000000
        /*0040*/ 	.short	0x0000
        /*0042*/ 	.short	0x0000
        /*0044*/ 	.byte	0x00, 0xf5, 0x21, 0x00


	//----- nvinfo : EIATTR_SPARSE_MMA_MASK
	.align		4
.L_15:
        /*0048*/ 	.byte	0x03, 0x50
        /*004a*/ 	.short	0x0000


	//----- nvinfo : EIATTR_MAXREG_COUNT
	.align		4
        /*004c*/ 	.byte	0x03, 0x1b
        /*004e*/ 	.short	0x00ff


	//----- nvinfo : EIATTR_MERCURY_ISA_VERSION
	.align		4
        /*0050*/ 	.byte	0x03, 0x5f
        /*0052*/ 	.short	0x0101


	//----- nvinfo : EIATTR_VRC_CTA_INIT_COUNT
	.align		4
        /*0054*/ 	.byte	0x02, 0x4a
	.zero		1
	.zero		1


	//----- nvinfo : EIATTR_EXIT_INSTR_OFFSETS
	.align		4
        /*0058*/ 	.byte	0x04, 0x1c
        /*005a*/ 	.short	(.L_17 - .L_16)


	//   ....[0]....
.L_16:
        /*005c*/ 	.word	0x000000a0


	//   ....[1]....
        /*0060*/ 	.word	0x000003b0


	//   ....[2]....
        /*0064*/ 	.word	0x000005e0


	//----- nvinfo : EIATTR_CRS_STACK_SIZE
	.align		4
.L_17:
        /*0068*/ 	.byte	0x04, 0x1e
        /*006a*/ 	.short	(.L_19 - .L_18)
.L_18:
        /*006c*/ 	.word	0x00000000


	//----- nvinfo : EIATTR_CBANK_PARAM_SIZE
	.align		4
.L_19:
        /*0070*/ 	.byte	0x03, 0x19
        /*0072*/ 	.short	0x001c


	//----- nvinfo : EIATTR_PARAM_CBANK
	.align		4
        /*0074*/ 	.byte	0x04, 0x0a
        /*0076*/ 	.short	(.L_21 - .L_20)
	.align		4
.L_20:
        /*0078*/ 	.word	index@(.nv.constant0._Z10matrix_addPKfS0_Pfi)
        /*007c*/ 	.short	0x0380
        /*007e*/ 	.short	0x001c


	//----- nvinfo : EIATTR_SW_WAR
	.align		4
.L_21:
        /*0080*/ 	.byte	0x04, 0x36
        /*0082*/ 	.short	(.L_23 - .L_22)
.L_22:
        /*0084*/ 	.word	0x00000008
.L_23:


//--------------------- .nv.callgraph             --------------------------
	.section	.nv.callgraph,"",@"SHT_CUDA_CALLGRAPH"
	.align	4
	.sectionentsize	8
	.align		4
        /*0000*/ 	.word	0x00000000
	.align		4
        /*0004*/ 	.word	0xffffffff
	.align		4
        /*0008*/ 	.word	0x00000000
	.align		4
        /*000c*/ 	.word	0xfffffffe
	.align		4
        /*0010*/ 	.word	0x00000000
	.align		4
        /*0014*/ 	.word	0xfffffffd
	.align		4
        /*0018*/ 	.word	0x00000000
	.align		4
        /*001c*/ 	.word	0xfffffffc


//--------------------- .text._Z10matrix_addPKfS0_Pfi --------------------------
	.section	.text._Z10matrix_addPKfS0_Pfi,"ax",@progbits
	.align	128
        .global         _Z10matrix_addPKfS0_Pfi
        .type           _Z10matrix_addPKfS0_Pfi,@function
        .size           _Z10matrix_addPKfS0_Pfi,(.L_x_5 - _Z10matrix_addPKfS0_Pfi)
        .other          _Z10matrix_addPKfS0_Pfi,@"STO_CUDA_ENTRY STV_DEFAULT"
_Z10matrix_addPKfS0_Pfi:
.text._Z10matrix_addPKfS0_Pfi:
[----:B------:R-:W-:Y:S01]  /*0000*/  LDC R1, c[0x0][0x37c] ;  /* 0x0000df00ff017b82 */ /* 0x000fe20000000800 */
[----:B------:R-:W0:Y:S01]  /*0010*/  S2R R3, SR_CTAID.X ;  /* 0x0000000000037919 */ /* 0x000e220000002500 */
[----:B------:R-:W1:Y:S01]  /*0020*/  LDCU UR4, c[0x0][0x398] ;  /* 0x00007300ff0477ac */ /* 0x000e620008000800 */
[----:B------:R-:W0:Y:S01]  /*0030*/  S2R R0, SR_TID.X ;  /* 0x0000000000007919 */ /* 0x000e220000002100 */
[----:B------:R-:W0:Y:S04]  /*0040*/  LDCU UR5, c[0x0][0x360] ;  /* 0x00006c00ff0577ac */ /* 0x000e280008000800 */
[----:B------:R-:W2:Y:S01]  /*0050*/  LDC R2, c[0x0][0x370] ;  /* 0x0000dc00ff027b82 */ /* 0x000ea20000000800 */
[----:B-1----:R-:W-:Y:S01]  /*0060*/  UIMAD UR4, UR4, UR4, URZ ;  /* 0x00000004040472a4 */ /* 0x002fe2000f8e02ff */
[----:B0-----:R-:W-:-:S02]  /*0070*/  IMAD R3, R3, UR5, R0 ;  /* 0x0000000503037c24 */ /* 0x001fc4000f8e0200 */
[----:B--2---:R-:W-:-:S03]  /*0080*/  IMAD R0, R2, UR5, RZ ;  /* 0x0000000502007c24 */ /* 0x004fc6000f8e02ff */
[----:B------:R-:W-:-:S13]  /*0090*/  ISETP.GE.AND P0, PT, R3, UR4, PT ;  /* 0x0000000403007c0c */ /* 0x000fda000bf06270 */
[----:B------:R-:W-:Y:S05]  /*00a0*/  @P0 EXIT ;  /* 0x000000000000094d */ /* 0x000fea0003800000 */
[----:B------:R-:W0:Y:S01]  /*00b0*/  I2F.U32.RP R8, R0 ;  /* 0x0000000000087306 */ /* 0x000e220000209000 */
[----:B------:R-:W-:Y:S01]  /*00c0*/  IADD3 R2, PT, PT, R0, R3, RZ ;  /* 0x0000000300027210 */ /* 0x000fe20007ffe0ff */
[----:B------:R-:W1:Y:S01]  /*00d0*/  LDCU.64 UR6, c[0x0][0x358] ;  /* 0x00006b00ff0677ac */ /* 0x000e620008000a00 */
[----:B------:R-:W-:Y:S01]  /*00e0*/  IADD3 R9, PT, PT, RZ, -R0, RZ ;  /* 0x80000000ff097210 */ /* 0x000fe20007ffe0ff */
[----:B------:R-:W-:Y:S01]  /*00f0*/  BSSY.RECONVERGENT B0, `(.L_x_0) ;  /* 0x000002b000007945 */ /* 0x000fe20003800200 */
[C---:B------:R-:W-:Y:S02]  /*0100*/  ISETP.GE.AND P0, PT, R2.reuse, UR4, PT ;  /* 0x0000000402007c0c */ /* 0x040fe4000bf06270 */
[----:B------:R-:W-:Y:S02]  /*0110*/  VIMNMX R7, PT, PT, R2, UR4, !PT ;  /* 0x0000000402077c48 */ /* 0x000fe4000ffe0100 */
[----:B------:R-:W-:Y:S02]  /*0120*/  SEL R6, RZ, 0x1, P0 ;  /* 0x00000001ff067807 */ /* 0x000fe40000000000 */
[----:B------:R-:W-:-:S02]  /*0130*/  ISETP.NE.U32.AND P2, PT, R0, RZ, PT ;  /* 0x000000ff0000720c */ /* 0x000fc40003f45070 */
[----:B------:R-:W-:Y:S01]  /*0140*/  IADD3 R7, PT, PT, R7, -R2, -R6 ;  /* 0x8000000207077210 */ /* 0x000fe20007ffe806 */
[----:B0-----:R-:W0:Y:S02]  /*0150*/  MUFU.RCP R8, R8 ;  /* 0x0000000800087308 */ /* 0x001e240000001000 */
[----:B0-----:R-:W-:-:S06]  /*0160*/  IADD3 R4, PT, PT, R8, 0xffffffe, RZ ;  /* 0x0ffffffe08047810 */ /* 0x001fcc0007ffe0ff */
[----:B------:R0:W2:Y:S02]  /*0170*/  F2I.FTZ.U32.TRUNC.NTZ R5, R4 ;  /* 0x0000000400057305 */ /* 0x0000a4000021f000 */
[----:B0-----:R-:W-:Y:S02]  /*0180*/  HFMA2 R4, -RZ, RZ, 0, 0 ;  /* 0x00000000ff047431 */ /* 0x001fe400000001ff */
[----:B--2---:R-:W-:-:S04]  /*0190*/  IMAD R9, R9, R5, RZ ;  /* 0x0000000509097224 */ /* 0x004fc800078e02ff */
[----:B------:R-:W-:-:S06]  /*01a0*/  IMAD.HI.U32 R8, R5, R9, R4 ;  /* 0x0000000905087227 */ /* 0x000fcc00078e0004 */
[----:B------:R-:W-:-:S05]  /*01b0*/  IMAD.HI.U32 R5, R8, R7, RZ ;  /* 0x0000000708057227 */ /* 0x000fca00078e00ff */
[----:B------:R-:W-:-:S05]  /*01c0*/  IADD3 R2, PT, PT, -R5, RZ, RZ ;  /* 0x000000ff05027210 */ /* 0x000fca0007ffe1ff */
[----:B------:R-:W-:-:S05]  /*01d0*/  IMAD R7, R0, R2, R7 ;  /* 0x0000000200077224 */ /* 0x000fca00078e0207 */
[----:B------:R-:W-:-:S13]  /*01e0*/  ISETP.GE.U32.AND P0, PT, R7, R0, PT ;  /* 0x000000000700720c */ /* 0x000fda0003f06070 */
[----:B------:R-:W-:Y:S02]  /*01f0*/  @P0 IADD3 R7, PT, PT, -R0, R7, RZ ;  /* 0x0000000700070210 */ /* 0x000fe40007ffe1ff */
[----:B------:R-:W-:Y:S02]  /*0200*/  @P0 IADD3 R5, PT, PT, R5, 0x1, RZ ;  /* 0x0000000105050810 */ /* 0x000fe40007ffe0ff */
[----:B------:R-:W-:-:S13]  /*0210*/  ISETP.GE.U32.AND P1, PT, R7, R0, PT ;  /* 0x000000000700720c */ /* 0x000fda0003f26070 */
[----:B------:R-:W-:Y:S02]  /*0220*/  @P1 IADD3 R5, PT, PT, R5, 0x1, RZ ;  /* 0x0000000105051810 */ /* 0x000fe40007ffe0ff */
[----:B------:R-:W-:-:S04]  /*0230*/  @!P2 LOP3.LUT R5, RZ, R0, RZ, 0x33, !PT ;  /* 0x00000000ff05a212 */ /* 0x000fc800078e33ff */
[----:B------:R-:W-:-:S04]  /*0240*/  IADD3 R2, PT, PT, R6, R5, RZ ;  /* 0x0000000506027210 */ /* 0x000fc80007ffe0ff */
[C---:B------:R-:W-:Y:S02]  /*0250*/  LOP3.LUT R4, R2.reuse, 0x3, RZ, 0xc0, !PT ;  /* 0x0000000302047812 */ /* 0x040fe400078ec0ff */
[----:B------:R-:W-:Y:S02]  /*0260*/  ISETP.GE.U32.AND P1, PT, R2, 0x3, PT ;  /* 0x000000030200780c */ /* 0x000fe40003f26070 */
[----:B------:R-:W-:-:S13]  /*0270*/  ISETP.NE.AND P0, PT, R4, 0x3, PT ;  /* 0x000000030400780c */ /* 0x000fda0003f05270 */
[----:B-1----:R-:W-:Y:S05]  /*0280*/  @!P0 BRA `(.L_x_1) ;  /* 0x0000000000448947 */ /* 0x002fea0003800000 */
[----:B------:R-:W0:Y:S01]  /*0290*/  LDC.64 R4, c[0x0][0x390] ;  /* 0x0000e400ff047b82 */ /* 0x000e220000000a00 */
[----:B------:R-:W-:-:S04]  /*02a0*/  IADD3 R2, PT, PT, R2, 0x1, RZ ;  /* 0x0000000102027810 */ /* 0x000fc80007ffe0ff */
[----:B------:R-:W-:-:S03]  /*02b0*/  LOP3.LUT R2, R2, 0x3, RZ, 0xc0, !PT ;  /* 0x0000000302027812 */ /* 0x000fc600078ec0ff */
[----:B------:R-:W1:Y:S01]  /*02c0*/  LDC.64 R6, c[0x0][0x380] ;  /* 0x0000e000ff067b82 */ /* 0x000e620000000a00 */
[----:B------:R-:W-:-:S07]  /*02d0*/  IADD3 R2, PT, PT, -R2, RZ, RZ ;  /* 0x000000ff02027210 */ /* 0x000fce0007ffe1ff */
[----:B------:R-:W2:Y:S02]  /*02e0*/  LDC.64 R8, c[0x0][0x388] ;  /* 0x0000e200ff087b82 */ /* 0x000ea40000000a00 */
.L_x_2:
[----:B--2---:R-:W-:-:S04]  /*02f0*/  IMAD.WIDE R12, R3, 0x4, R8 ;  /* 0x00000004030c7825 */ /* 0x004fc800078e0208 */
[C---:B-1----:R-:W-:Y:S02]  /*0300*/  IMAD.WIDE R14, R3.reuse, 0x4, R6 ;  /* 0x00000004030e7825 */ /* 0x042fe400078e0206 */
[----:B------:R-:W2:Y:S04]  /*0310*/  LDG.E R13, desc[UR6][R12.64] ;  /* 0x000000060c0d7981 */ /* 0x000ea8000c1e1900 */
[----:B------:R-:W2:Y:S01]  /*0320*/  LDG.E R14, desc[UR6][R14.64] ;  /* 0x000000060e0e7981 */ /* 0x000ea2000c1e1900 */
[----:B0--3--:R-:W-:Y:S01]  /*0330*/  IMAD.WIDE R10, R3, 0x4, R4 ;  /* 0x00000004030a7825 */ /* 0x009fe200078e0204 */
[----:B------:R-:W-:Y:S02]  /*0340*/  IADD3 R2, PT, PT, R2, 0x1, RZ ;  /* 0x0000000102027810 */ /* 0x000fe40007ffe0ff */
[----:B------:R-:W-:-:S02]  /*0350*/  IADD3 R3, PT, PT, R0, R3, RZ ;  /* 0x0000000300037210 */ /* 0x000fc40007ffe0ff */
[----:B------:R-:W-:Y:S01]  /*0360*/  ISETP.NE.AND P0, PT, R2, RZ, PT ;  /* 0x000000ff0200720c */ /* 0x000fe20003f05270 */
[----:B--2---:R-:W-:-:S05]  /*0370*/  FADD R17, R14, R13 ;  /* 0x0000000d0e117221 */ /* 0x004fca0000000000 */
[----:B------:R3:W-:Y:S07]  /*0380*/  STG.E desc[UR6][R10.64], R17 ;  /* 0x000000110a007986 */ /* 0x0007ee000c101906 */
[----:B------:R-:W-:Y:S05]  /*0390*/  @P0 BRA `(.L_x_2) ;  /* 0xfffffffc00d40947 */ /* 0x000fea000383ffff */
.L_x_1:
[----:B------:R-:W-:Y:S05]  /*03a0*/  BSYNC.RECONVERGENT B0 ;  /* 0x0000000000007941 */ /* 0x000fea0003800200 */
.L_x_0:
[----:B------:R-:W-:Y:S05]  /*03b0*/  @!P1 EXIT ;  /* 0x000000000000994d */ /* 0x000fea0003800000 */
.L_x_3:
[----:B------:R-:W3:Y:S08]  /*03c0*/  LDC.64 R4, c[0x0][0x380] ;  /* 0x0000e000ff047b82 */ /* 0x000ef00000000a00 */
[----:B------:R-:W0:Y:S01]  /*03d0*/  LDC.64 R6, c[0x0][0x388] ;  /* 0x0000e200ff067b82 */ /* 0x000e220000000a00 */
[----:B---3--:R-:W-:-:S07]  /*03e0*/  IMAD.WIDE R10, R3, 0x4, R4 ;  /* 0x00000004030a7825 */ /* 0x008fce00078e0204 */
[----:B------:R-:W1:Y:S01]  /*03f0*/  LDC.64 R4, c[0x0][0x390] ;  /* 0x0000e400ff047b82 */ /* 0x000e620000000a00 */
[----:B--2---:R-:W2:Y:S01]  /*0400*/  LDG.E R2, desc[UR6][R10.64] ;  /* 0x000000060a027981 */ /* 0x004ea2000c1e1900 */
[----:B0-----:R-:W-:-:S05]  /*0410*/  IMAD.WIDE R12, R3, 0x4, R6 ;  /* 0x00000004030c7825 */ /* 0x001fca00078e0206 */
[----:B------:R-:W2:Y:S01]  /*0420*/  LDG.E R7, desc[UR6][R12.64] ;  /* 0x000000060c077981 */ /* 0x000ea2000c1e1900 */
[----:B-1----:R-:W-:-:S04]  /*0430*/  IMAD.WIDE R16, R3, 0x4, R4 ;  /* 0x0000000403107825 */ /* 0x002fc800078e0204 */
[----:B------:R-:W-:-:S04]  /*0440*/  IMAD.WIDE R4, R0, 0x4, R10 ;  /* 0x0000000400047825 */ /* 0x000fc800078e020a */
[----:B--2---:R-:W-:Y:S01]  /*0450*/  FADD R19, R2, R7 ;  /* 0x0000000702137221 */ /* 0x004fe20000000000 */
[----:B------:R-:W-:-:S04]  /*0460*/  IMAD.WIDE R6, R0, 0x4, R12 ;  /* 0x0000000400067825 */ /* 0x000fc800078e020c */
[----:B------:R0:W-:Y:S04]  /*0470*/  STG.E desc[UR6][R16.64], R19 ;  /* 0x0000001310007986 */ /* 0x0001e8000c101906 */
[----:B------:R-:W2:Y:S04]  /*0480*/  LDG.E R2, desc[UR6][R4.64] ;  /* 0x0000000604027981 */ /* 0x000ea8000c1e1900 */
[----:B------:R-:W2:Y:S01]  /*0490*/  LDG.E R15, desc[UR6][R6.64] ;  /* 0x00000006060f7981 */ /* 0x000ea2000c1e1900 */
[----:B------:R-:W-:-:S04]  /*04a0*/  IMAD.WIDE R8, R0, 0x4, R16 ;  /* 0x0000000400087825 */ /* 0x000fc800078e0210 */
[----:B------:R-:W-:-:S04]  /*04b0*/  IMAD.WIDE R10, R0, 0x4, R4 ;  /* 0x00000004000a7825 */ /* 0x000fc800078e0204 */
[----:B------:R-:W-:-:S04]  /*04c0*/  IMAD.WIDE R12, R0, 0x4, R6 ;  /* 0x00000004000c7825 */ /* 0x000fc800078e0206 */
[----:B--2---:R-:W-:-:S05]  /*04d0*/  FADD R21, R2, R15 ;  /* 0x0000000f02157221 */ /* 0x004fca0000000000 */
        /* <DEDUP_REMOVED lines=8> */
[----:B------:R-:W1:Y:S04]  /*0560*/  LDG.E R4, desc[UR6][R4.64] ;  /* 0x0000000604047981 */ /* 0x000e68000c1e1900 */
[----:B------:R-:W1:Y:S01]  /*0570*/  LDG.E R7, desc[UR6][R6.64] ;  /* 0x0000000606077981 */ /* 0x000e62000c1e1900 */
[C---:B0-----:R-:W-:Y:S01]  /*0580*/  IMAD.WIDE R16, R0.reuse, 0x4, R14 ;  /* 0x0000000400107825 */ /* 0x041fe200078e020e */
[----:B------:R-:W-:-:S04]  /*0590*/  LEA R3, R0, R3, 0x2 ;  /* 0x0000000300037211 */ /* 0x000fc800078e10ff */
[----:B------:R-:W-:Y:S01]  /*05a0*/  ISETP.GE.AND P0, PT, R3, UR4, PT ;  /* 0x0000000403007c0c */ /* 0x000fe2000bf06270 */
[----:B-1----:R-:W-:-:S05]  /*05b0*/  FADD R9, R4, R7 ;  /* 0x0000000704097221 */ /* 0x002fca0000000000 */
[----:B------:R2:W-:Y:S07]  /*05c0*/  STG.E desc[UR6][R16.64], R9 ;  /* 0x0000000910007986 */ /* 0x0005ee000c101906 */
[----:B------:R-:W-:Y:S05]  /*05d0*/  @!P0 BRA `(.L_x_3) ;  /* 0xfffffffc00788947 */ /* 0x000fea000383ffff */
[----:B------:R-:W-:Y:S05]  /*05e0*/  EXIT ;  /* 0x000000000000794d */ /* 0x000fea0003800000 */
.L_x_4:
[----:B------:R-:W-:-:S00]  /*05f0*/  BRA `(.L_x_4) ;  /* 0xfffffffc00fc7947 */ /* 0x000fc0000383ffff */
[----:B------:R-:W-:-:S00]  /*0600*/  NOP ;  /* 0x0000000000007918 */ /* 0x000fc00000000000 */
[----:B------:R-:W-:-:S00]  /*0610*/  NOP ;  /* 0x0000000000007918 */ /* 0x000fc00000000000 */
[----:B------:R-:W-:-:S00]  /*0620*/  NOP ;  /* 0x0000000000007918 */ /* 0x000fc00000000000 */
[----:B------:R-:W-:-:S00]  /*0630*/  NOP ;  /* 0x0000000000007918 */ /* 0x000fc00000000000 */
[----:B------:R-:W-:-:S00]  /*0640*/  NOP ;  /* 0x0000000000007918 */ /* 0x000fc00000000000 */
[----:B------:R-:W-:-:S00]  /*0650*/  NOP ;  /* 0x0000000000007918 */ /* 0x000fc00000000000 */
[----:B------:R-:W-:-:S00]  /*0660*/  NOP ;  /* 0x0000000000007918 */ /* 0x000fc00000000000 */
[----:B------:R-:W-:-:S00]  /*0670*/  NOP ;  /* 0x0000000000007918 */ /* 0x000fc00000000000 */
.L_x_5:


//--------------------- .nv.shared.reserved.0     --------------------------
	.section	.nv.shared.reserved.0,"aw",@nobits
	.weak		__nv_reservedSMEM_offset_0_alias
	.size		__nv_reservedSMEM_offset_0_alias, 0, 64
	.other		__nv_reservedSMEM_offset_0_alias,@"STO_CUDA_RESERVED_SHARED STV_DEFAULT"
__nv_reservedSMEM_offset_0_alias:
	.zero		0
	.zero		64


//--------------------- .nv.constant0._Z10matrix_addPKfS0_Pfi --------------------------
	.section	.nv.constant0._Z10matrix_addPKfS0_Pfi,"a",@progbits
	.sectionflags	@""
	.align	4
.nv.constant0._Z10matrix_addPKfS0_Pfi:
	.zero		924


//--------------------- SYMBOLS --------------------------

	.type		.nv.reservedSmem.offset0,@object
	.size		.nv.reservedSmem.offset0,0x4
